//
// Generated by NVIDIA NVVM Compiler
//
// Compiler Build ID: CL-36424714
// Cuda compilation tools, release 13.0, V13.0.88
// Based on NVVM 20.0.0
//

.version 9.0
.target sm_100
.address_size 64

	// .globl	_Z13vecadd_kernelPfS_S_i

.visible .entry _Z13vecadd_kernelPfS_S_i(
	.param .u64 .ptr .align 1 _Z13vecadd_kernelPfS_S_i_param_0,
	.param .u64 .ptr .align 1 _Z13vecadd_kernelPfS_S_i_param_1,
	.param .u64 .ptr .align 1 _Z13vecadd_kernelPfS_S_i_param_2,
	.param .u32 _Z13vecadd_kernelPfS_S_i_param_3
)
{
	.reg .pred 	%p<2>;
	.reg .b32 	%r<6>;
	.reg .b32 	%f<4>;
	.reg .b64 	%rd<11>;

	ld.param.u64 	%rd1, [_Z13vecadd_kernelPfS_S_i_param_0];
	ld.param.u64 	%rd2, [_Z13vecadd_kernelPfS_S_i_param_1];
	ld.param.u64 	%rd3, [_Z13vecadd_kernelPfS_S_i_param_2];
	ld.param.u32 	%r2, [_Z13vecadd_kernelPfS_S_i_param_3];
	mov.u32 	%r3, %ntid.x;
	mov.u32 	%r4, %ctaid.x;
	mov.u32 	%r5, %tid.x;
	mad.lo.s32 	%r1, %r3, %r4, %r5;
	setp.ge.u32 	%p1, %r1, %r2;
	@%p1 bra 	$L__BB0_2;
	cvta.to.global.u64 	%rd4, %rd1;
	cvta.to.global.u64 	%rd5, %rd2;
	cvta.to.global.u64 	%rd6, %rd3;
	mul.wide.u32 	%rd7, %r1, 4;
	add.s64 	%rd8, %rd4, %rd7;
	ld.global.f32 	%f1, [%rd8];
	add.s64 	%rd9, %rd5, %rd7;
	ld.global.f32 	%f2, [%rd9];
	add.f32 	%f3, %f1, %f2;
	add.s64 	%rd10, %rd6, %rd7;
	st.global.f32 	[%rd10], %f3;
$L__BB0_2:
	ret;

}


// ===== COMPILED SASS (sm_100) =====

	.target	sm_100

	.elftype	@"ET_EXEC"


//--------------------- .note.nv.tkinfo           --------------------------
	.section	.note.nv.tkinfo,"",@"SHT_NOTE"
	.sectionflags	@"SHF_NOTE_NV_TKINFO"
	.tkinfo
        /*0018*/ 	.word	0x00000002
        /*0030*/ 	.string	""
        /*0030*/ 	.string	"ptxas"
        /*0030*/ 	.string	"Cuda compilation tools, release 13.0, V13.0.88"
        /*0030*/ 	.string	"Build cuda_13.0.r13.0/compiler.36424714_0"
        /*0030*/ 	.string	"-arch sm_100 -m 64 "



//--------------------- .note.nv.cuinfo           --------------------------
	.section	.note.nv.cuinfo,"",@"SHT_NOTE"
	.sectionflags	@"SHF_NOTE_NV_CUINFO"
        /*0018*/ 	.short	0x0002
        /*001a*/ 	.short	0x0064
        /*001c*/ 	.short	0x0082
	.zero		2


//--------------------- .nv.info                  --------------------------
	.section	.nv.info,"",@"SHT_CUDA_INFO"
	.align	4


	//----- nvinfo : EIATTR_REGCOUNT
	.align		4
        /*0000*/ 	.byte	0x04, 0x2f
        /*0002*/ 	.short	(.L_1 - .L_0)
	.align		4
.L_0:
        /*0004*/ 	.word	index@(_Z13vecadd_kernelPfS_S_i)
        /*0008*/ 	.word	0x0000000c


	//----- nvinfo : EIATTR_FRAME_SIZE
	.align		4
.L_1:
        /*000c*/ 	.byte	0x04, 0x11
        /*000e*/ 	.short	(.L_3 - .L_2)
	.align		4
.L_2:
        /*0010*/ 	.word	index@(_Z13vecadd_kernelPfS_S_i)
        /*0014*/ 	.word	0x00000000


	//----- nvinfo : EIATTR_MIN_STACK_SIZE
	.align		4
.L_3:
        /*0018*/ 	.byte	0x04, 0x12
        /*001a*/ 	.short	(.L_5 - .L_4)
	.align		4
.L_4:
        /*001c*/ 	.word	index@(_Z13vecadd_kernelPfS_S_i)
        /*0020*/ 	.word	0x00000000
.L_5:


//--------------------- .nv.compat                --------------------------
	.section	.nv.compat,"",@"SHT_CUDA_COMPAT_INFO"
	.align	4
        /*0000*/ 	.byte	0x02, 0x09, 0x00, 0x00, 0x02, 0x02, 0x01, 0x00, 0x02, 0x05, 0x05, 0x00, 0x03, 0x07, 0x01, 0x01
        /*0010*/ 	.byte	0x02, 0x03, 0x00, 0x00, 0x02, 0x06, 0x01, 0x00, 0x04, 0x0b, 0x08, 0x00, 0x09, 0x00, 0x00, 0x00
        /*0020*/ 	.byte	0x00, 0x00, 0x00, 0x00


//--------------------- .nv.info._Z13vecadd_kernelPfS_S_i --------------------------
	.section	.nv.info._Z13vecadd_kernelPfS_S_i,"",@"SHT_CUDA_INFO"
	.sectionflags	@""
	.align	4


	//----- nvinfo : EIATTR_CUDA_API_VERSION
	.align		4
        /*0000*/ 	.byte	0x04, 0x37
        /*0002*/ 	.short	(.L_7 - .L_6)
.L_6:
        /*0004*/ 	.word	0x00000082


	//----- nvinfo : EIATTR_KPARAM_INFO
	.align		4
.L_7:
        /*0008*/ 	.byte	0x04, 0x17
        /*000a*/ 	.short	(.L_9 - .L_8)
.L_8:
        /*000c*/ 	.word	0x00000000
        /*0010*/ 	.short	0x0003
        /*0012*/ 	.short	0x0018
        /*0014*/ 	.byte	0x00, 0xf0, 0x11, 0x00


	//----- nvinfo : EIATTR_KPARAM_INFO
	.align		4
.L_9:
        /*0018*/ 	.byte	0x04, 0x17
        /*001a*/ 	.short	(.L_11 - .L_10)
.L_10:
        /*001c*/ 	.word	0x00000000
        /*0020*/ 	.short	0x0002
        /*0022*/ 	.short	0x0010
        /*0024*/ 	.byte	0x00, 0xf5, 0x21, 0x00


	//----- nvinfo : EIATTR_KPARAM_INFO
	.align		4
.L_11:
        /*0028*/ 	.byte	0x04, 0x17
        /*002a*/ 	.short	(.L_13 - .L_12)
.L_12:
        /*002c*/ 	.word	0x00000000
        /*0030*/ 	.short	0x0001
        /*0032*/ 	.short	0x0008
        /*0034*/ 	.byte	0x00, 0xf5, 0x21, 0x00


	//----- nvinfo : EIATTR_KPARAM_INFO
	.align		4
.L_13:
        /*0038*/ 	.byte	0x04, 0x17
        /*003a*/ 	.short	(.L_15 - .L_14)
.L_14:
        /*003c*/ 	.word	0x00000000
        /*0040*/ 	.short	0x0000
        /*0042*/ 	.short	0x0000
        /*0044*/ 	.byte	0x00, 0xf5, 0x21, 0x00


	//----- nvinfo : EIATTR_SPARSE_MMA_MASK
	.align		4
.L_15:
        /*0048*/ 	.byte	0x03, 0x50
        /*004a*/ 	.short	0x0000


	//----- nvinfo : EIATTR_MAXREG_COUNT
	.align		4
        /*004c*/ 	.byte	0x03, 0x1b
        /*004e*/ 	.short	0x00ff


	//----- nvinfo : EIATTR_MERCURY_ISA_VERSION
	.align		4
        /*0050*/ 	.byte	0x03, 0x5f
        /*0052*/ 	.short	0x0101


	//----- nvinfo : EIATTR_VRC_CTA_INIT_COUNT
	.align		4
        /*0054*/ 	.byte	0x02, 0x4a
	.zero		1
	.zero		1


	//----- nvinfo : EIATTR_EXIT_INSTR_OFFSETS
	.align		4
        /*0058*/ 	.byte	0x04, 0x1c
        /*005a*/ 	.short	(.L_17 - .L_16)


	//   ....[0]....
.L_16:
        /*005c*/ 	.word	0x00000070


	//   ....[1]....
        /*0060*/ 	.word	0x00000130


	//----- nvinfo : EIATTR_CBANK_PARAM_SIZE
	.align		4
.L_17:
        /*0064*/ 	.byte	0x03, 0x19
        /*0066*/ 	.short	0x001c


	//----- nvinfo : EIATTR_PARAM_CBANK
	.align		4
        /*0068*/ 	.byte	0x04, 0x0a
        /*006a*/ 	.short	(.L_19 - .L_18)
	.align		4
.L_18:
        /*006c*/ 	.word	index@(.nv.constant0._Z13vecadd_kernelPfS_S_i)
        /*0070*/ 	.short	0x0380
        /*0072*/ 	.short	0x001c


	//----- nvinfo : EIATTR_SW_WAR
	.align		4
.L_19:
        /*0074*/ 	.byte	0x04, 0x36
        /*0076*/ 	.short	(.L_21 - .L_20)
.L_20:
        /*0078*/ 	.word	0x00000008
.L_21:


//--------------------- .nv.callgraph             --------------------------
	.section	.nv.callgraph,"",@"SHT_CUDA_CALLGRAPH"
	.align	4
	.sectionentsize	8
	.align		4
        /*0000*/ 	.word	0x00000000
	.align		4
        /*0004*/ 	.word	0xffffffff
	.align		4
        /*0008*/ 	.word	0x00000000
	.align		4
        /*000c*/ 	.word	0xfffffffe
	.align		4
        /*0010*/ 	.word	0x00000000
	.align		4
        /*0014*/ 	.word	0xfffffffd
	.align		4
        /*0018*/ 	.word	0x00000000
	.align		4
        /*001c*/ 	.word	0xfffffffc


//--------------------- .text._Z13vecadd_kernelPfS_S_i --------------------------
	.section	.text._Z13vecadd_kernelPfS_S_i,"ax",@progbits
	.align	128
        .global         _Z13vecadd_kernelPfS_S_i
        .type           _Z13vecadd_kernelPfS_S_i,@function
        .size           _Z13vecadd_kernelPfS_S_i,(.L_x_1 - _Z13vecadd_kernelPfS_S_i)
        .other          _Z13vecadd_kernelPfS_S_i,@"STO_CUDA_ENTRY STV_DEFAULT"
_Z13vecadd_kernelPfS_S_i:
.text._Z13vecadd_kernelPfS_S_i:
[----:B------:R-:W-:Y:S01]  /*0000*/  LDC R1, c[0x0][0x37c] ;  /* 0x0000df00ff017b82 */ /* 0x000fe20000000800 */
[----:B------:R-:W0:Y:S01]  /*0010*/  S2R R9, SR_CTAID.X ;  /* 0x0000000000097919 */ /* 0x000e220000002500 */
[----:B------:R-:W0:Y:S01]  /*0020*/  LDCU UR4, c[0x0][0x360] ;  /* 0x00006c00ff0477ac */ /* 0x000e220008000800 */
[----:B------:R-:W0:Y:S01]  /*0030*/  S2R R0, SR_TID.X ;  /* 0x0000000000007919 */ /* 0x000e220000002100 */
[----:B------:R-:W1:Y:S01]  /*0040*/  LDCU UR5, c[0x0][0x398] ;  /* 0x00007300ff0577ac */ /* 0x000e620008000800 */
[----:B0-----:R-:W-:-:S05]  /*0050*/  IMAD R9, R9, UR4, R0 ;  /* 0x0000000409097c24 */ /* 0x001fca000f8e0200 */
[----:B-1----:R-:W-:-:S13]  /*0060*/  ISETP.GE.U32.AND P0, PT, R9, UR5, PT ;  /* 0x0000000509007c0c */ /* 0x002fda000bf06070 */
[----:B------:R-:W-:Y:S05]  /*0070*/  @P0 EXIT ;  /* 0x000000000000094d */ /* 0x000fea0003800000 */
[----:B------:R-:W0:Y:S01]  /*0080*/  LDC.64 R2, c[0x0][0x380] ;  /* 0x0000e000ff027b82 */ /* 0x000e220000000a00 */
[----:B------:R-:W1:Y:S07]  /*0090*/  LDCU.64 UR4, c[0x0][0x358] ;  /* 0x00006b00ff0477ac */ /* 0x000e6e0008000a00 */
[----:B------:R-:W2:Y:S08]  /*00a0*/  LDC.64 R4, c[0x0][0x388] ;  /* 0x0000e200ff047b82 */ /* 0x000eb00000000a00 */
[----:B------:R-:W3:Y:S01]  /*00b0*/  LDC.64 R6, c[0x0][0x390] ;  /* 0x0000e400ff067b82 */ /* 0x000ee20000000a00 */
[----:B0-----:R-:W-:-:S06]  /*00c0*/  IMAD.WIDE.U32 R2, R9, 0x4, R2 ;  /* 0x0000000409027825 */ /* 0x001fcc00078e0002 */
[----:B-1----:R-:W4:Y:S01]  /*00d0*/  LDG.E R2, desc[UR4][R2.64] ;  /* 0x0000000402027981 */ /* 0x002f22000c1e1900 */
[----:B--2---:R-:W-:-:S06]  /*00e0*/  IMAD.WIDE.U32 R4, R9, 0x4, R4 ;  /* 0x0000000409047825 */ /* 0x004fcc00078e0004 */
[----:B------:R-:W4:Y:S01]  /*00f0*/  LDG.E R5, desc[UR4][R4.64] ;  /* 0x0000000404057981 */ /* 0x000f22000c1e1900 */
[----:B---3--:R-:W-:-:S04]  /*0100*/  IMAD.WIDE.U32 R6, R9, 0x4, R6 ;  /* 0x0000000409067825 */ /* 0x008fc800078e0006 */
[----:B----4-:R-:W-:-:S05]  /*0110*/  FADD R9, R2, R5 ;  /* 0x0000000502097221 */ /* 0x010fca0000000000 */
[----:B------:R-:W-:Y:S01]  /*0120*/  STG.E desc[UR4][R6.64], R9 ;  /* 0x0000000906007986 */ /* 0x000fe2000c101904 */
[----:B------:R-:W-:Y:S05]  /*0130*/  EXIT ;  /* 0x000000000000794d */ /* 0x000fea0003800000 */
.L_x_0:
[----:B------:R-:W-:-:S00]  /*0140*/  BRA `(.L_x_0) ;  /* 0xfffffffc00fc7947 */ /* 0x000fc0000383ffff */
[----:B------:R-:W-:-:S00]  /*0150*/  NOP ;  /* 0x0000000000007918 */ /* 0x000fc00000000000 */
        /* <DEDUP_REMOVED lines=10> */
.L_x_1:


//--------------------- .nv.shared.reserved.0     --------------------------
	.section	.nv.shared.reserved.0,"aw",@nobits
	.weak		__nv_reservedSMEM_offset_0_alias
	.size		__nv_reservedSMEM_offset_0_alias, 0, 64
	.other		__nv_reservedSMEM_offset_0_alias,@"STO_CUDA_RESERVED_SHARED STV_DEFAULT"
__nv_reservedSMEM_offset_0_alias:
	.zero		0
	.zero		64


//--------------------- .nv.constant0._Z13vecadd_kernelPfS_S_i --------------------------
	.section	.nv.constant0._Z13vecadd_kernelPfS_S_i,"a",@progbits
	.sectionflags	@""
	.align	4
.nv.constant0._Z13vecadd_kernelPfS_S_i:
	.zero		924


//--------------------- SYMBOLS --------------------------

	.type		.nv.reservedSmem.offset0,@object
	.size		.nv.reservedSmem.offset0,0x4
